//
// Generated by NVIDIA NVVM Compiler
//
// Compiler Build ID: CL-36424714
// Cuda compilation tools, release 13.0, V13.0.88
// Based on NVVM 20.0.0
//

.version 9.0
.target sm_100
.address_size 64

	// .globl	_Z17coalescedMultiplyPfS_S_ii
// _ZZ17coalescedMultiplyPfS_S_iiE5aTile has been demoted
// _ZZ17coalescedMultiplyPfS_S_iiE5bTile has been demoted

.visible .entry _Z17coalescedMultiplyPfS_S_ii(
	.param .u64 .ptr .align 1 _Z17coalescedMultiplyPfS_S_ii_param_0,
	.param .u64 .ptr .align 1 _Z17coalescedMultiplyPfS_S_ii_param_1,
	.param .u64 .ptr .align 1 _Z17coalescedMultiplyPfS_S_ii_param_2,
	.param .u32 _Z17coalescedMultiplyPfS_S_ii_param_3,
	.param .u32 _Z17coalescedMultiplyPfS_S_ii_param_4
)
{
	.reg .pred 	%p<4>;
	.reg .b32 	%r<26>;
	.reg .b32 	%f<99>;
	.reg .b64 	%rd<13>;
	// demoted variable
	.shared .align 4 .b8 _ZZ17coalescedMultiplyPfS_S_iiE5aTile[4096];
	// demoted variable
	.shared .align 4 .b8 _ZZ17coalescedMultiplyPfS_S_iiE5bTile[4096];
	ld.param.u64 	%rd2, [_Z17coalescedMultiplyPfS_S_ii_param_0];
	ld.param.u64 	%rd3, [_Z17coalescedMultiplyPfS_S_ii_param_1];
	ld.param.u64 	%rd1, [_Z17coalescedMultiplyPfS_S_ii_param_2];
	ld.param.u32 	%r6, [_Z17coalescedMultiplyPfS_S_ii_param_3];
	ld.param.u32 	%r5, [_Z17coalescedMultiplyPfS_S_ii_param_4];
	cvta.to.global.u64 	%rd4, %rd3;
	cvta.to.global.u64 	%rd5, %rd2;
	mov.u32 	%r7, %ctaid.y;
	mov.u32 	%r8, %ntid.y;
	mov.u32 	%r9, %tid.y;
	mad.lo.s32 	%r1, %r7, %r8, %r9;
	mov.u32 	%r10, %ctaid.x;
	mov.u32 	%r11, %ntid.x;
	mov.u32 	%r2, %tid.x;
	mad.lo.s32 	%r3, %r10, %r11, %r2;
	shl.b32 	%r12, %r1, 5;
	add.s32 	%r13, %r12, %r2;
	mul.wide.u32 	%rd6, %r13, 4;
	add.s64 	%rd7, %rd5, %rd6;
	ld.global.f32 	%f1, [%rd7];
	shl.b32 	%r14, %r9, 7;
	mov.u32 	%r15, _ZZ17coalescedMultiplyPfS_S_iiE5aTile;
	add.s32 	%r4, %r15, %r14;
	shl.b32 	%r16, %r2, 2;
	add.s32 	%r17, %r4, %r16;
	st.shared.f32 	[%r17], %f1;
	mad.lo.s32 	%r18, %r5, %r9, %r3;
	mul.wide.u32 	%rd8, %r18, 4;
	add.s64 	%rd9, %rd4, %rd8;
	ld.global.f32 	%f2, [%rd9];
	mov.u32 	%r19, _ZZ17coalescedMultiplyPfS_S_iiE5bTile;
	add.s32 	%r20, %r19, %r14;
	add.s32 	%r21, %r20, %r16;
	st.shared.f32 	[%r21], %f2;
	bar.sync 	0;
	setp.ge.s32 	%p1, %r1, %r6;
	setp.ge.s32 	%p2, %r3, %r5;
	or.pred  	%p3, %p1, %p2;
	@%p3 bra 	$L__BB0_2;
	cvta.to.global.u64 	%rd10, %rd1;
	add.s32 	%r24, %r19, %r16;
	ld.shared.f32 	%f3, [%r4];
	ld.shared.f32 	%f4, [%r24];
	fma.rn.f32 	%f5, %f3, %f4, 0f00000000;
	ld.shared.f32 	%f6, [%r4+4];
	ld.shared.f32 	%f7, [%r24+128];
	fma.rn.f32 	%f8, %f6, %f7, %f5;
	ld.shared.f32 	%f9, [%r4+8];
	ld.shared.f32 	%f10, [%r24+256];
	fma.rn.f32 	%f11, %f9, %f10, %f8;
	ld.shared.f32 	%f12, [%r4+12];
	ld.shared.f32 	%f13, [%r24+384];
	fma.rn.f32 	%f14, %f12, %f13, %f11;
	ld.shared.f32 	%f15, [%r4+16];
	ld.shared.f32 	%f16, [%r24+512];
	fma.rn.f32 	%f17, %f15, %f16, %f14;
	ld.shared.f32 	%f18, [%r4+20];
	ld.shared.f32 	%f19, [%r24+640];
	fma.rn.f32 	%f20, %f18, %f19, %f17;
	ld.shared.f32 	%f21, [%r4+24];
	ld.shared.f32 	%f22, [%r24+768];
	fma.rn.f32 	%f23, %f21, %f22, %f20;
	ld.shared.f32 	%f24, [%r4+28];
	ld.shared.f32 	%f25, [%r24+896];
	fma.rn.f32 	%f26, %f24, %f25, %f23;
	ld.shared.f32 	%f27, [%r4+32];
	ld.shared.f32 	%f28, [%r24+1024];
	fma.rn.f32 	%f29, %f27, %f28, %f26;
	ld.shared.f32 	%f30, [%r4+36];
	ld.shared.f32 	%f31, [%r24+1152];
	fma.rn.f32 	%f32, %f30, %f31, %f29;
	ld.shared.f32 	%f33, [%r4+40];
	ld.shared.f32 	%f34, [%r24+1280];
	fma.rn.f32 	%f35, %f33, %f34, %f32;
	ld.shared.f32 	%f36, [%r4+44];
	ld.shared.f32 	%f37, [%r24+1408];
	fma.rn.f32 	%f38, %f36, %f37, %f35;
	ld.shared.f32 	%f39, [%r4+48];
	ld.shared.f32 	%f40, [%r24+1536];
	fma.rn.f32 	%f41, %f39, %f40, %f38;
	ld.shared.f32 	%f42, [%r4+52];
	ld.shared.f32 	%f43, [%r24+1664];
	fma.rn.f32 	%f44, %f42, %f43, %f41;
	ld.shared.f32 	%f45, [%r4+56];
	ld.shared.f32 	%f46, [%r24+1792];
	fma.rn.f32 	%f47, %f45, %f46, %f44;
	ld.shared.f32 	%f48, [%r4+60];
	ld.shared.f32 	%f49, [%r24+1920];
	fma.rn.f32 	%f50, %f48, %f49, %f47;
	ld.shared.f32 	%f51, [%r4+64];
	ld.shared.f32 	%f52, [%r24+2048];
	fma.rn.f32 	%f53, %f51, %f52, %f50;
	ld.shared.f32 	%f54, [%r4+68];
	ld.shared.f32 	%f55, [%r24+2176];
	fma.rn.f32 	%f56, %f54, %f55, %f53;
	ld.shared.f32 	%f57, [%r4+72];
	ld.shared.f32 	%f58, [%r24+2304];
	fma.rn.f32 	%f59, %f57, %f58, %f56;
	ld.shared.f32 	%f60, [%r4+76];
	ld.shared.f32 	%f61, [%r24+2432];
	fma.rn.f32 	%f62, %f60, %f61, %f59;
	ld.shared.f32 	%f63, [%r4+80];
	ld.shared.f32 	%f64, [%r24+2560];
	fma.rn.f32 	%f65, %f63, %f64, %f62;
	ld.shared.f32 	%f66, [%r4+84];
	ld.shared.f32 	%f67, [%r24+2688];
	fma.rn.f32 	%f68, %f66, %f67, %f65;
	ld.shared.f32 	%f69, [%r4+88];
	ld.shared.f32 	%f70, [%r24+2816];
	fma.rn.f32 	%f71, %f69, %f70, %f68;
	ld.shared.f32 	%f72, [%r4+92];
	ld.shared.f32 	%f73, [%r24+2944];
	fma.rn.f32 	%f74, %f72, %f73, %f71;
	ld.shared.f32 	%f75, [%r4+96];
	ld.shared.f32 	%f76, [%r24+3072];
	fma.rn.f32 	%f77, %f75, %f76, %f74;
	ld.shared.f32 	%f78, [%r4+100];
	ld.shared.f32 	%f79, [%r24+3200];
	fma.rn.f32 	%f80, %f78, %f79, %f77;
	ld.shared.f32 	%f81, [%r4+104];
	ld.shared.f32 	%f82, [%r24+3328];
	fma.rn.f32 	%f83, %f81, %f82, %f80;
	ld.shared.f32 	%f84, [%r4+108];
	ld.shared.f32 	%f85, [%r24+3456];
	fma.rn.f32 	%f86, %f84, %f85, %f83;
	ld.shared.f32 	%f87, [%r4+112];
	ld.shared.f32 	%f88, [%r24+3584];
	fma.rn.f32 	%f89, %f87, %f88, %f86;
	ld.shared.f32 	%f90, [%r4+116];
	ld.shared.f32 	%f91, [%r24+3712];
	fma.rn.f32 	%f92, %f90, %f91, %f89;
	ld.shared.f32 	%f93, [%r4+120];
	ld.shared.f32 	%f94, [%r24+3840];
	fma.rn.f32 	%f95, %f93, %f94, %f92;
	ld.shared.f32 	%f96, [%r4+124];
	ld.shared.f32 	%f97, [%r24+3968];
	fma.rn.f32 	%f98, %f96, %f97, %f95;
	mad.lo.s32 	%r25, %r5, %r1, %r3;
	mul.wide.s32 	%rd11, %r25, 4;
	add.s64 	%rd12, %rd10, %rd11;
	st.global.f32 	[%rd12], %f98;
$L__BB0_2:
	ret;

}


// ===== COMPILED SASS (sm_100) =====

	.target	sm_100

	.elftype	@"ET_EXEC"


//--------------------- .note.nv.tkinfo           --------------------------
	.section	.note.nv.tkinfo,"",@"SHT_NOTE"
	.sectionflags	@"SHF_NOTE_NV_TKINFO"
	.tkinfo
        /*0018*/ 	.word	0x00000002
        /*0030*/ 	.string	""
        /*0030*/ 	.string	"ptxas"
        /*0030*/ 	.string	"Cuda compilation tools, release 13.0, V13.0.88"
        /*0030*/ 	.string	"Build cuda_13.0.r13.0/compiler.36424714_0"
        /*0030*/ 	.string	"-arch sm_100 -m 64 "



//--------------------- .note.nv.cuinfo           --------------------------
	.section	.note.nv.cuinfo,"",@"SHT_NOTE"
	.sectionflags	@"SHF_NOTE_NV_CUINFO"
        /*0018*/ 	.short	0x0002
        /*001a*/ 	.short	0x0064
        /*001c*/ 	.short	0x0082
	.zero		2


//--------------------- .nv.info                  --------------------------
	.section	.nv.info,"",@"SHT_CUDA_INFO"
	.align	4


	//----- nvinfo : EIATTR_REGCOUNT
	.align		4
        /*0000*/ 	.byte	0x04, 0x2f
        /*0002*/ 	.short	(.L_1 - .L_0)
	.align		4
.L_0:
        /*0004*/ 	.word	index@(_Z17coalescedMultiplyPfS_S_ii)
        /*0008*/ 	.word	0x00000020


	//----- nvinfo : EIATTR_FRAME_SIZE
	.align		4
.L_1:
        /*000c*/ 	.byte	0x04, 0x11
        /*000e*/ 	.short	(.L_3 - .L_2)
	.align		4
.L_2:
        /*0010*/ 	.word	index@(_Z17coalescedMultiplyPfS_S_ii)
        /*0014*/ 	.word	0x00000000


	//----- nvinfo : EIATTR_MIN_STACK_SIZE
	.align		4
.L_3:
        /*0018*/ 	.byte	0x04, 0x12
        /*001a*/ 	.short	(.L_5 - .L_4)
	.align		4
.L_4:
        /*001c*/ 	.word	index@(_Z17coalescedMultiplyPfS_S_ii)
        /*0020*/ 	.word	0x00000000
.L_5:


//--------------------- .nv.compat                --------------------------
	.section	.nv.compat,"",@"SHT_CUDA_COMPAT_INFO"
	.align	4
        /*0000*/ 	.byte	0x02, 0x09, 0x00, 0x00, 0x02, 0x02, 0x01, 0x00, 0x02, 0x05, 0x05, 0x00, 0x03, 0x07, 0x01, 0x01
        /*0010*/ 	.byte	0x02, 0x03, 0x00, 0x00, 0x02, 0x06, 0x01, 0x00, 0x04, 0x0b, 0x08, 0x00, 0x09, 0x00, 0x00, 0x00
        /*0020*/ 	.byte	0x00, 0x00, 0x00, 0x00


//--------------------- .nv.info._Z17coalescedMultiplyPfS_S_ii --------------------------
	.section	.nv.info._Z17coalescedMultiplyPfS_S_ii,"",@"SHT_CUDA_INFO"
	.sectionflags	@""
	.align	4


	//----- nvinfo : EIATTR_CUDA_API_VERSION
	.align		4
        /*0000*/ 	.byte	0x04, 0x37
        /*0002*/ 	.short	(.L_7 - .L_6)
.L_6:
        /*0004*/ 	.word	0x00000082


	//----- nvinfo : EIATTR_KPARAM_INFO
	.align		4
.L_7:
        /*0008*/ 	.byte	0x04, 0x17
        /*000a*/ 	.short	(.L_9 - .L_8)
.L_8:
        /*000c*/ 	.word	0x00000000
        /*0010*/ 	.short	0x0004
        /*0012*/ 	.short	0x001c
        /*0014*/ 	.byte	0x00, 0xf0, 0x11, 0x00


	//----- nvinfo : EIATTR_KPARAM_INFO
	.align		4
.L_9:
        /*0018*/ 	.byte	0x04, 0x17
        /*001a*/ 	.short	(.L_11 - .L_10)
.L_10:
        /*001c*/ 	.word	0x00000000
        /*0020*/ 	.short	0x0003
        /*0022*/ 	.short	0x0018
        /*0024*/ 	.byte	0x00, 0xf0, 0x11, 0x00


	//----- nvinfo : EIATTR_KPARAM_INFO
	.align		4
.L_11:
        /*0028*/ 	.byte	0x04, 0x17
        /*002a*/ 	.short	(.L_13 - .L_12)
.L_12:
        /*002c*/ 	.word	0x00000000
        /*0030*/ 	.short	0x0002
        /*0032*/ 	.short	0x0010
        /*0034*/ 	.byte	0x00, 0xf5, 0x21, 0x00


	//----- nvinfo : EIATTR_KPARAM_INFO
	.align		4
.L_13:
        /*0038*/ 	.byte	0x04, 0x17
        /*003a*/ 	.short	(.L_15 - .L_14)
.L_14:
        /*003c*/ 	.word	0x00000000
        /*0040*/ 	.short	0x0001
        /*0042*/ 	.short	0x0008
        /*0044*/ 	.byte	0x00, 0xf5, 0x21, 0x00


	//----- nvinfo : EIATTR_KPARAM_INFO
	.align		4
.L_15:
        /*0048*/ 	.byte	0x04, 0x17
        /*004a*/ 	.short	(.L_17 - .L_16)
.L_16:
        /*004c*/ 	.word	0x00000000
        /*0050*/ 	.short	0x0000
        /*0052*/ 	.short	0x0000
        /*0054*/ 	.byte	0x00, 0xf5, 0x21, 0x00


	//----- nvinfo : EIATTR_SPARSE_MMA_MASK
	.align		4
.L_17:
        /*0058*/ 	.byte	0x03, 0x50
        /*005a*/ 	.short	0x0000


	//----- nvinfo : EIATTR_MAXREG_COUNT
	.align		4
        /*005c*/ 	.byte	0x03, 0x1b
        /*005e*/ 	.short	0x00ff


	//----- nvinfo : EIATTR_NUM_BARRIERS
	.align		4
        /*0060*/ 	.byte	0x02, 0x4c
        /*0062*/ 	.byte	0x01
	.zero		1


	//----- nvinfo : EIATTR_MERCURY_ISA_VERSION
	.align		4
        /*0064*/ 	.byte	0x03, 0x5f
        /*0066*/ 	.short	0x0101


	//----- nvinfo : EIATTR_VRC_CTA_INIT_COUNT
	.align		4
        /*0068*/ 	.byte	0x02, 0x4a
	.zero		1
	.zero		1


	//----- nvinfo : EIATTR_EXIT_INSTR_OFFSETS
	.align		4
        /*006c*/ 	.byte	0x04, 0x1c
        /*006e*/ 	.short	(.L_19 - .L_18)


	//   ....[0]....
.L_18:
        /*0070*/ 	.word	0x00000220


	//   ....[1]....
        /*0074*/ 	.word	0x00000700


	//----- nvinfo : EIATTR_CBANK_PARAM_SIZE
	.align		4
.L_19:
        /*0078*/ 	.byte	0x03, 0x19
        /*007a*/ 	.short	0x0020


	//----- nvinfo : EIATTR_PARAM_CBANK
	.align		4
        /*007c*/ 	.byte	0x04, 0x0a
        /*007e*/ 	.short	(.L_21 - .L_20)
	.align		4
.L_20:
        /*0080*/ 	.word	index@(.nv.constant0._Z17coalescedMultiplyPfS_S_ii)
        /*0084*/ 	.short	0x0380
        /*0086*/ 	.short	0x0020


	//----- nvinfo : EIATTR_SW_WAR
	.align		4
.L_21:
        /*0088*/ 	.byte	0x04, 0x36
        /*008a*/ 	.short	(.L_23 - .L_22)
.L_22:
        /*008c*/ 	.word	0x00000008
.L_23:


//--------------------- .nv.callgraph             --------------------------
	.section	.nv.callgraph,"",@"SHT_CUDA_CALLGRAPH"
	.align	4
	.sectionentsize	8
	.align		4
        /*0000*/ 	.word	0x00000000
	.align		4
        /*0004*/ 	.word	0xffffffff
	.align		4
        /*0008*/ 	.word	0x00000000
	.align		4
        /*000c*/ 	.word	0xfffffffe
	.align		4
        /*0010*/ 	.word	0x00000000
	.align		4
        /*0014*/ 	.word	0xfffffffd
	.align		4
        /*0018*/ 	.word	0x00000000
	.align		4
        /*001c*/ 	.word	0xfffffffc


//--------------------- .text._Z17coalescedMultiplyPfS_S_ii --------------------------
	.section	.text._Z17coalescedMultiplyPfS_S_ii,"ax",@progbits
	.align	128
        .global         _Z17coalescedMultiplyPfS_S_ii
        .type           _Z17coalescedMultiplyPfS_S_ii,@function
        .size           _Z17coalescedMultiplyPfS_S_ii,(.L_x_1 - _Z17coalescedMultiplyPfS_S_ii)
        .other          _Z17coalescedMultiplyPfS_S_ii,@"STO_CUDA_ENTRY STV_DEFAULT"
_Z17coalescedMultiplyPfS_S_ii:
.text._Z17coalescedMultiplyPfS_S_ii:
[----:B------:R-:W-:Y:S01]  /*0000*/  LDC R1, c[0x0][0x37c] ;  /* 0x0000df00ff017b82 */ /* 0x000fe20000000800 */
[----:B------:R-:W0:Y:S07]  /*0010*/  S2R R0, SR_TID.Y ;  /* 0x0000000000007919 */ /* 0x000e2e0000002200 */
[----:B------:R-:W0:Y:S01]  /*0020*/  S2UR UR4, SR_CTAID.Y ;  /* 0x00000000000479c3 */ /* 0x000e220000002600 */
[----:B------:R-:W1:Y:S01]  /*0030*/  LDCU UR7, c[0x0][0x39c] ;  /* 0x00007380ff0777ac */ /* 0x000e620008000800 */
[----:B------:R-:W2:Y:S01]  /*0040*/  S2R R8, SR_TID.X ;  /* 0x0000000000087919 */ /* 0x000ea20000002100 */
[----:B------:R-:W3:Y:S05]  /*0050*/  LDCU.64 UR8, c[0x0][0x358] ;  /* 0x00006b00ff0877ac */ /* 0x000eea0008000a00 */
[----:B------:R-:W0:Y:S01]  /*0060*/  LDC R17, c[0x0][0x364] ;  /* 0x0000d900ff117b82 */ /* 0x000e220000000800 */
[----:B------:R-:W4:Y:S07]  /*0070*/  LDCU UR10, c[0x0][0x398] ;  /* 0x00007300ff0a77ac */ /* 0x000f2e0008000800 */
[----:B------:R-:W5:Y:S08]  /*0080*/  S2UR UR5, SR_CTAID.X ;  /* 0x00000000000579c3 */ /* 0x000f700000002500 */
[----:B------:R-:W5:Y:S08]  /*0090*/  LDC R2, c[0x0][0x360] ;  /* 0x0000d800ff027b82 */ /* 0x000f700000000800 */
[----:B------:R-:W3:Y:S01]  /*00a0*/  LDC.64 R4, c[0x0][0x380] ;  /* 0x0000e000ff047b82 */ /* 0x000ee20000000a00 */
[----:B0-----:R-:W-:-:S05]  /*00b0*/  IMAD R17, R17, UR4, R0 ;  /* 0x0000000411117c24 */ /* 0x001fca000f8e0200 */
[----:B--2---:R-:W-:Y:S02]  /*00c0*/  LEA R3, R17, R8, 0x5 ;  /* 0x0000000811037211 */ /* 0x004fe400078e28ff */
[----:B------:R-:W0:Y:S01]  /*00d0*/  LDC.64 R6, c[0x0][0x388] ;  /* 0x0000e200ff067b82 */ /* 0x000e220000000a00 */
[----:B-----5:R-:W-:-:S04]  /*00e0*/  IMAD R2, R2, UR5, R8 ;  /* 0x0000000502027c24 */ /* 0x020fc8000f8e0208 */
[----:B-1----:R-:W-:Y:S02]  /*00f0*/  IMAD R9, R0, UR7, R2 ;  /* 0x0000000700097c24 */ /* 0x002fe4000f8e0202 */
[----:B---3--:R-:W-:-:S06]  /*0100*/  IMAD.WIDE.U32 R4, R3, 0x4, R4 ;  /* 0x0000000403047825 */ /* 0x008fcc00078e0004 */
[----:B------:R1:W2:Y:S01]  /*0110*/  LDG.E R4, desc[UR8][R4.64] ;  /* 0x0000000804047981 */ /* 0x0002a2000c1e1900 */
[----:B0-----:R-:W-:-:S06]  /*0120*/  IMAD.WIDE.U32 R6, R9, 0x4, R6 ;  /* 0x0000000409067825 */ /* 0x001fcc00078e0006 */
[----:B------:R0:W3:Y:S01]  /*0130*/  LDG.E R6, desc[UR8][R6.64] ;  /* 0x0000000806067981 */ /* 0x0000e2000c1e1900 */
[----:B------:R-:W5:Y:S01]  /*0140*/  S2UR UR6, SR_CgaCtaId ;  /* 0x00000000000679c3 */ /* 0x000f620000008800 */
[----:B------:R-:W-:Y:S02]  /*0150*/  UMOV UR4, 0x400 ;  /* 0x0000040000047882 */ /* 0x000fe40000000000 */
[----:B------:R-:W-:Y:S02]  /*0160*/  UIADD3 UR5, UPT, UPT, UR4, 0x1000, URZ ;  /* 0x0000100004057890 */ /* 0x000fe4000fffe0ff */
[----:B-----5:R-:W-:Y:S02]  /*0170*/  ULEA UR4, UR6, UR4, 0x18 ;  /* 0x0000000406047291 */ /* 0x020fe4000f8ec0ff */
[----:B------:R-:W-:-:S04]  /*0180*/  ULEA UR5, UR6, UR5, 0x18 ;  /* 0x0000000506057291 */ /* 0x000fc8000f8ec0ff */
[C---:B------:R-:W-:Y:S02]  /*0190*/  LEA R3, R0.reuse, UR4, 0x7 ;  /* 0x0000000400037c11 */ /* 0x040fe4000f8e38ff */
[----:B------:R-:W-:Y:S02]  /*01a0*/  LEA R0, R0, UR5, 0x7 ;  /* 0x0000000500007c11 */ /* 0x000fe4000f8e38ff */
[C---:B-1----:R-:W-:Y:S02]  /*01b0*/  LEA R5, R8.reuse, R3, 0x2 ;  /* 0x0000000308057211 */ /* 0x042fe400078e10ff */
[----:B0-----:R-:W-:Y:S02]  /*01c0*/  LEA R7, R8, R0, 0x2 ;  /* 0x0000000008077211 */ /* 0x001fe400078e10ff */
[----:B------:R-:W-:-:S04]  /*01d0*/  ISETP.GE.AND P0, PT, R2, UR7, PT ;  /* 0x0000000702007c0c */ /* 0x000fc8000bf06270 */
[----:B----4-:R-:W-:Y:S01]  /*01e0*/  ISETP.GE.OR P0, PT, R17, UR10, P0 ;  /* 0x0000000a11007c0c */ /* 0x010fe20008706670 */
[----:B--2---:R0:W-:Y:S04]  /*01f0*/  STS [R5], R4 ;  /* 0x0000000405007388 */ /* 0x0041e80000000800 */
[----:B---3--:R0:W-:Y:S01]  /*0200*/  STS [R7], R6 ;  /* 0x0000000607007388 */ /* 0x0081e20000000800 */
[----:B------:R-:W-:Y:S07]  /*0210*/  BAR.SYNC.DEFER_BLOCKING 0x0 ;  /* 0x0000000000007b1d */ /* 0x000fee0000010000 */
[----:B------:R-:W-:Y:S05]  /*0220*/  @P0 EXIT ;  /* 0x000000000000094d */ /* 0x000fea0003800000 */
[----:B------:R-:W-:Y:S01]  /*0230*/  LEA R0, R8, UR5, 0x2 ;  /* 0x0000000508007c11 */ /* 0x000fe2000f8e10ff */
[----:B0-----:R-:W-:Y:S01]  /*0240*/  LDS.128 R4, [R3] ;  /* 0x0000000003047984 */ /* 0x001fe20000000c00 */
[----:B------:R-:W-:-:S03]  /*0250*/  IMAD R17, R17, UR7, R2 ;  /* 0x0000000711117c24 */ /* 0x000fc6000f8e0202 */
[----:B------:R-:W0:Y:S04]  /*0260*/  LDS R21, [R0] ;  /* 0x0000000000157984 */ /* 0x000e280000000800 */
[----:B------:R-:W1:Y:S04]  /*0270*/  LDS R27, [R0+0x80] ;  /* 0x00008000001b7984 */ /* 0x000e680000000800 */
[----:B------:R-:W2:Y:S04]  /*0280*/  LDS R24, [R0+0x100] ;  /* 0x0001000000187984 */ /* 0x000ea80000000800 */
[----:B------:R-:W3:Y:S04]  /*0290*/  LDS R16, [R0+0x180] ;  /* 0x0001800000107984 */ /* 0x000ee80000000800 */
[----:B------:R-:W-:Y:S04]  /*02a0*/  LDS.128 R12, [R3+0x10] ;  /* 0x00001000030c7984 */ /* 0x000fe80000000c00 */
[----:B------:R-:W4:Y:S04]  /*02b0*/  LDS R23, [R0+0x200] ;  /* 0x0002000000177984 */ /* 0x000f280000000800 */
[----:B------:R-:W5:Y:S04]  /*02c0*/  LDS R22, [R0+0x280] ;  /* 0x0002800000167984 */ /* 0x000f680000000800 */
[----:B------:R-:W5:Y:S04]  /*02d0*/  LDS R25, [R0+0x300] ;  /* 0x0003000000197984 */ /* 0x000f680000000800 */
[----:B------:R-:W5:Y:S04]  /*02e0*/  LDS R20, [R0+0x380] ;  /* 0x0003800000147984 */ /* 0x000f680000000800 */
[----:B------:R-:W-:Y:S04]  /*02f0*/  LDS.128 R8, [R3+0x20] ;  /* 0x0000200003087984 */ /* 0x000fe80000000c00 */
[----:B------:R-:W5:Y:S01]  /*0300*/  LDS R19, [R0+0x400] ;  /* 0x0004000000137984 */ /* 0x000f620000000800 */
[----:B0-----:R-:W-:-:S03]  /*0310*/  FFMA R4, R4, R21, RZ ;  /* 0x0000001504047223 */ /* 0x001fc600000000ff */
[----:B------:R-:W0:Y:S01]  /*0320*/  LDS R18, [R0+0x480] ;  /* 0x0004800000127984 */ /* 0x000e220000000800 */
[----:B-1----:R-:W-:-:S03]  /*0330*/  FFMA R5, R27, R5, R4 ;  /* 0x000000051b057223 */ /* 0x002fc60000000004 */
[----:B------:R-:W1:Y:S01]  /*0340*/  LDS R21, [R0+0x500] ;  /* 0x0005000000157984 */ /* 0x000e620000000800 */
[----:B--2---:R-:W-:-:S03]  /*0350*/  FFMA R5, R24, R6, R5 ;  /* 0x0000000618057223 */ /* 0x004fc60000000005 */
[----:B------:R-:W2:Y:S01]  /*0360*/  LDS R24, [R0+0x580] ;  /* 0x0005800000187984 */ /* 0x000ea20000000800 */
[----:B---3--:R-:W-:-:S03]  /*0370*/  FFMA R29, R16, R7, R5 ;  /* 0x00000007101d7223 */ /* 0x008fc60000000005 */
[----:B------:R-:W-:Y:S04]  /*0380*/  LDS R27, [R0+0x600] ;  /* 0x00060000001b7984 */ /* 0x000fe80000000800 */
[----:B------:R-:W3:Y:S01]  /*0390*/  LDS.128 R4, [R3+0x30] ;  /* 0x0000300003047984 */ /* 0x000ee20000000c00 */
[----:B----4-:R-:W-:-:S03]  /*03a0*/  FFMA R23, R12, R23, R29 ;  /* 0x000000170c177223 */ /* 0x010fc6000000001d */
[----:B------:R-:W4:Y:S01]  /*03b0*/  LDS R16, [R0+0x680] ;  /* 0x0006800000107984 */ /* 0x000f220000000800 */
[----:B-----5:R-:W-:-:S03]  /*03c0*/  FFMA R22, R22, R13, R23 ;  /* 0x0000000d16167223 */ /* 0x020fc60000000017 */
[----:B------:R-:W5:Y:S01]  /*03d0*/  LDS R23, [R0+0x700] ;  /* 0x0007000000177984 */ /* 0x000f620000000800 */
[----:B------:R-:W-:-:S03]  /*03e0*/  FFMA R25, R25, R14, R22 ;  /* 0x0000000e19197223 */ /* 0x000fc60000000016 */
[----:B------:R-:W5:Y:S01]  /*03f0*/  LDS R22, [R0+0x780] ;  /* 0x0007800000167984 */ /* 0x000f620000000800 */
[----:B------:R-:W-:-:S03]  /*0400*/  FFMA R29, R20, R15, R25 ;  /* 0x0000000f141d7223 */ /* 0x000fc60000000019 */
[----:B------:R-:W-:Y:S04]  /*0410*/  LDS R25, [R0+0x800] ;  /* 0x0008000000197984 */ /* 0x000fe80000000800 */
[----:B------:R-:W5:Y:S01]  /*0420*/  LDS.128 R12, [R3+0x40] ;  /* 0x00004000030c7984 */ /* 0x000f620000000c00 */
[----:B------:R-:W-:-:S03]  /*0430*/  FFMA R19, R8, R19, R29 ;  /* 0x0000001308137223 */ /* 0x000fc6000000001d */
[----:B------:R-:W5:Y:S01]  /*0440*/  LDS R20, [R0+0x880] ;  /* 0x0008800000147984 */ /* 0x000f620000000800 */
[----:B0-----:R-:W-:-:S03]  /*0450*/  FFMA R18, R18, R9, R19 ;  /* 0x0000000912127223 */ /* 0x001fc60000000013 */
[----:B------:R-:W0:Y:S01]  /*0460*/  LDS R19, [R0+0x900] ;  /* 0x0009000000137984 */ /* 0x000e220000000800 */
[----:B-1----:R-:W-:-:S03]  /*0470*/  FFMA R21, R21, R10, R18 ;  /* 0x0000000a15157223 */ /* 0x002fc60000000012 */
[----:B------:R-:W1:Y:S01]  /*0480*/  LDS R18, [R0+0x980] ;  /* 0x0009800000127984 */ /* 0x000e620000000800 */
[----:B--2---:R-:W-:-:S03]  /*0490*/  FFMA R11, R24, R11, R21 ;  /* 0x0000000b180b7223 */ /* 0x004fc60000000015 */
[----:B------:R-:W-:Y:S01]  /*04a0*/  LDS R21, [R0+0xa00] ;  /* 0x000a000000157984 */ /* 0x000fe20000000800 */
[----:B---3--:R-:W-:-:S03]  /*04b0*/  FFMA R27, R4, R27, R11 ;  /* 0x0000001b041b7223 */ /* 0x008fc6000000000b */
[----:B------:R-:W-:Y:S01]  /*04c0*/  LDS R24, [R0+0xc80] ;  /* 0x000c800000187984 */ /* 0x000fe20000000800 */
[----:B----4-:R-:W-:-:S03]  /*04d0*/  FFMA R4, R16, R5, R27 ;  /* 0x0000000510047223 */ /* 0x010fc6000000001b */
[----:B------:R-:W2:Y:S01]  /*04e0*/  LDS.128 R8, [R3+0x50] ;  /* 0x0000500003087984 */ /* 0x000ea20000000c00 */
[----:B-----5:R-:W-:-:S03]  /*04f0*/  FFMA R5, R23, R6, R4 ;  /* 0x0000000617057223 */ /* 0x020fc60000000004 */
[----:B------:R-:W3:Y:S01]  /*0500*/  LDS R16, [R0+0xa80] ;  /* 0x000a800000107984 */ /* 0x000ee20000000800 */
[----:B------:R-:W-:-:S03]  /*0510*/  FFMA R5, R22, R7, R5 ;  /* 0x0000000716057223 */ /* 0x000fc60000000005 */
[----:B------:R-:W4:Y:S04]  /*0520*/  LDS R23, [R0+0xb00] ;  /* 0x000b000000177984 */ /* 0x000f280000000800 */
[----:B------:R-:W5:Y:S01]  /*0530*/  LDS R22, [R0+0xb80] ;  /* 0x000b800000167984 */ /* 0x000f620000000800 */
[----:B------:R-:W-:-:S03]  /*0540*/  FFMA R27, R12, R25, R5 ;  /* 0x000000190c1b7223 */ /* 0x000fc60000000005 */
[----:B------:R-:W-:Y:S01]  /*0550*/  LDS.128 R4, [R3+0x60] ;  /* 0x0000600003047984 */ /* 0x000fe20000000c00 */
[----:B------:R-:W-:-:S03]  /*0560*/  FFMA R20, R20, R13, R27 ;  /* 0x0000000d14147223 */ /* 0x000fc6000000001b */
[----:B------:R-:W5:Y:S01]  /*0570*/  LDS R25, [R0+0xc00] ;  /* 0x000c000000197984 */ /* 0x000f620000000800 */
[----:B0-----:R-:W-:-:S03]  /*0580*/  FFMA R19, R19, R14, R20 ;  /* 0x0000000e13137223 */ /* 0x001fc60000000014 */
[----:B------:R-:W0:Y:S01]  /*0590*/  LDS R27, [R0+0xd00] ;  /* 0x000d0000001b7984 */ /* 0x000e220000000800 */
[----:B-1----:R-:W-:-:S03]  /*05a0*/  FFMA R29, R18, R15, R19 ;  /* 0x0000000f121d7223 */ /* 0x002fc60000000013 */
[----:B------:R-:W1:Y:S04]  /*05b0*/  LDS R20, [R0+0xd80] ;  /* 0x000d800000147984 */ /* 0x000e680000000800 */
[----:B------:R-:W-:Y:S04]  /*05c0*/  LDS.128 R12, [R3+0x70] ;  /* 0x00007000030c7984 */ /* 0x000fe80000000c00 */
[----:B------:R-:W1:Y:S01]  /*05d0*/  LDS R19, [R0+0xe00] ;  /* 0x000e000000137984 */ /* 0x000e620000000800 */
[----:B--2---:R-:W-:-:S03]  /*05e0*/  FFMA R29, R8, R21, R29 ;  /* 0x00000015081d7223 */ /* 0x004fc6000000001d */
[----:B------:R-:W2:Y:S01]  /*05f0*/  LDS R18, [R0+0xe80] ;  /* 0x000e800000127984 */ /* 0x000ea20000000800 */
[----:B---3--:R-:W-:-:S03]  /*0600*/  FFMA R16, R16, R9, R29 ;  /* 0x0000000910107223 */ /* 0x008fc6000000001d */
[----:B------:R-:W3:Y:S01]  /*0610*/  LDS R21, [R0+0xf00] ;  /* 0x000f000000157984 */ /* 0x000ee20000000800 */
[----:B----4-:R-:W-:-:S03]  /*0620*/  FFMA R23, R23, R10, R16 ;  /* 0x0000000a17177223 */ /* 0x010fc60000000010 */
[----:B------:R-:W4:Y:S01]  /*0630*/  LDS R8, [R0+0xf80] ;  /* 0x000f800000087984 */ /* 0x000f220000000800 */
[----:B-----5:R-:W-:-:S04]  /*0640*/  FFMA R11, R22, R11, R23 ;  /* 0x0000000b160b7223 */ /* 0x020fc80000000017 */
[----:B------:R-:W-:Y:S02]  /*0650*/  FFMA R25, R4, R25, R11 ;  /* 0x0000001904197223 */ /* 0x000fe4000000000b */
[----:B------:R-:W5:Y:S02]  /*0660*/  LDC.64 R10, c[0x0][0x390] ;  /* 0x0000e400ff0a7b82 */ /* 0x000f640000000a00 */
[----:B------:R-:W-:-:S04]  /*0670*/  FFMA R24, R24, R5, R25 ;  /* 0x0000000518187223 */ /* 0x000fc80000000019 */
[----:B0-----:R-:W-:-:S04]  /*0680*/  FFMA R27, R27, R6, R24 ;  /* 0x000000061b1b7223 */ /* 0x001fc80000000018 */
[----:B-1----:R-:W-:-:S04]  /*0690*/  FFMA R7, R20, R7, R27 ;  /* 0x0000000714077223 */ /* 0x002fc8000000001b */
[----:B------:R-:W-:-:S04]  /*06a0*/  FFMA R7, R12, R19, R7 ;  /* 0x000000130c077223 */ /* 0x000fc80000000007 */
[----:B--2---:R-:W-:-:S04]  /*06b0*/  FFMA R18, R18, R13, R7 ;  /* 0x0000000d12127223 */ /* 0x004fc80000000007 */
[----:B---3--:R-:W-:Y:S01]  /*06c0*/  FFMA R21, R21, R14, R18 ;  /* 0x0000000e15157223 */ /* 0x008fe20000000012 */
[----:B-----5:R-:W-:-:S04]  /*06d0*/  IMAD.WIDE R10, R17, 0x4, R10 ;  /* 0x00000004110a7825 */ /* 0x020fc800078e020a */
[----:B----4-:R-:W-:-:S05]  /*06e0*/  FFMA R15, R8, R15, R21 ;  /* 0x0000000f080f7223 */ /* 0x010fca0000000015 */
[----:B------:R-:W-:Y:S01]  /*06f0*/  STG.E desc[UR8][R10.64], R15 ;  /* 0x0000000f0a007986 */ /* 0x000fe2000c101908 */
[----:B------:R-:W-:Y:S05]  /*0700*/  EXIT ;  /* 0x000000000000794d */ /* 0x000fea0003800000 */
.L_x_0:
[----:B------:R-:W-:-:S00]  /*0710*/  BRA `(.L_x_0) ;  /* 0xfffffffc00fc7947 */ /* 0x000fc0000383ffff */
[----:B------:R-:W-:-:S00]  /*0720*/  NOP ;  /* 0x0000000000007918 */ /* 0x000fc00000000000 */
        /* <DEDUP_REMOVED lines=13> */
.L_x_1:


//--------------------- .nv.shared._Z17coalescedMultiplyPfS_S_ii --------------------------
	.section	.nv.shared._Z17coalescedMultiplyPfS_S_ii,"aw",@nobits
	.sectionflags	@""
	.align	4
.nv.shared._Z17coalescedMultiplyPfS_S_ii:
	.zero		9216


//--------------------- .nv.shared.reserved.0     --------------------------
	.section	.nv.shared.reserved.0,"aw",@nobits
	.weak		__nv_reservedSMEM_offset_0_alias
	.size		__nv_reservedSMEM_offset_0_alias, 0, 64
	.other		__nv_reservedSMEM_offset_0_alias,@"STO_CUDA_RESERVED_SHARED STV_DEFAULT"
__nv_reservedSMEM_offset_0_alias:
	.zero		0
	.zero		64


//--------------------- .nv.constant0._Z17coalescedMultiplyPfS_S_ii --------------------------
	.section	.nv.constant0._Z17coalescedMultiplyPfS_S_ii,"a",@progbits
	.sectionflags	@""
	.align	4
.nv.constant0._Z17coalescedMultiplyPfS_S_ii:
	.zero		928


//--------------------- SYMBOLS --------------------------

	.type		.nv.reservedSmem.offset0,@object
	.size		.nv.reservedSmem.offset0,0x4
	.type		.nv.reservedSmem.cap,@object
	.size		.nv.reservedSmem.cap,0x4
